	.headerflags	@"EF_CUDA_TEXMODE_UNIFIED EF_CUDA_64BIT_ADDRESS EF_CUDA_ACCELERATORS EF_CUDA_SM90 EF_CUDA_VIRTUAL_SM(EF_CUDA_SM90)"
	.elftype	@"ET_EXEC"


//--------------------- .nv.info                  --------------------------
	.section	.nv.info,"",@"SHT_CUDA_INFO"
	.align	4


	//----- nvinfo : EIATTR_REGCOUNT
	.align		4
        /*0000*/ 	.byte	0x04, 0x2f
        /*0002*/ 	.short	(.L_1 - .L_0)
	.align		4
.L_0:
        /*0004*/ 	.word	index@(triton_poi_fused__unsafe_index_leaky_relu_31)
        /*0008*/ 	.word	0x0000001d


	//----- nvinfo : EIATTR_MIN_STACK_SIZE
	.align		4
.L_1:
        /*000c*/ 	.byte	0x04, 0x12
        /*000e*/ 	.short	(.L_3 - .L_2)
	.align		4
.L_2:
        /*0010*/ 	.word	index@(triton_poi_fused__unsafe_index_leaky_relu_31)
        /*0014*/ 	.word	0x00000000


	//----- nvinfo : EIATTR_FRAME_SIZE
	.align		4
.L_3:
        /*0018*/ 	.byte	0x04, 0x11
        /*001a*/ 	.short	(.L_5 - .L_4)
	.align		4
.L_4:
        /*001c*/ 	.word	index@(triton_poi_fused__unsafe_index_leaky_relu_31)
        /*0020*/ 	.word	0x00000000


	//----- nvinfo : EIATTR_MIN_STACK_SIZE
	.align		4
.L_5:
        /*0024*/ 	.byte	0x04, 0x12
        /*0026*/ 	.short	(.L_7 - .L_6)
	.align		4
.L_6:
        /*0028*/ 	.word	index@(triton_poi_fused__unsafe_index_leaky_relu_31)
        /*002c*/ 	.word	0x00000000
.L_7:


//--------------------- .nv.info.triton_poi_fused__unsafe_index_leaky_relu_31 --------------------------
	.section	.nv.info.triton_poi_fused__unsafe_index_leaky_relu_31,"",@"SHT_CUDA_INFO"
	.sectionflags	@""
	.align	4


	//----- nvinfo : EIATTR_CUDA_API_VERSION
	.align		4
        /*0000*/ 	.byte	0x04, 0x37
        /*0002*/ 	.short	(.L_9 - .L_8)
.L_8:
        /*0004*/ 	.word	0x0000007c


	//----- nvinfo : EIATTR_KPARAM_INFO
	.align		4
.L_9:
        /*0008*/ 	.byte	0x04, 0x17
        /*000a*/ 	.short	(.L_11 - .L_10)
.L_10:
        /*000c*/ 	.word	0x00000000
        /*0010*/ 	.short	0x0003
        /*0012*/ 	.short	0x0018
        /*0014*/ 	.byte	0x00, 0xf0, 0x11, 0x00


	//----- nvinfo : EIATTR_KPARAM_INFO
	.align		4
.L_11:
        /*0018*/ 	.byte	0x04, 0x17
        /*001a*/ 	.short	(.L_13 - .L_12)
.L_12:
        /*001c*/ 	.word	0x00000000
        /*0020*/ 	.short	0x0002
        /*0022*/ 	.short	0x0010
        /*0024*/ 	.byte	0x00, 0xf4, 0x21, 0x00


	//----- nvinfo : EIATTR_KPARAM_INFO
	.align		4
.L_13:
        /*0028*/ 	.byte	0x04, 0x17
        /*002a*/ 	.short	(.L_15 - .L_14)
.L_14:
        /*002c*/ 	.word	0x00000000
        /*0030*/ 	.short	0x0001
        /*0032*/ 	.short	0x0008
        /*0034*/ 	.byte	0x00, 0xf4, 0x21, 0x00


	//----- nvinfo : EIATTR_KPARAM_INFO
	.align		4
.L_15:
        /*0038*/ 	.byte	0x04, 0x17
        /*003a*/ 	.short	(.L_17 - .L_16)
.L_16:
        /*003c*/ 	.word	0x00000000
        /*0040*/ 	.short	0x0000
        /*0042*/ 	.short	0x0000
        /*0044*/ 	.byte	0x00, 0xf4, 0x21, 0x00


	//----- nvinfo : EIATTR_SPARSE_MMA_MASK
	.align		4
.L_17:
        /*0048*/ 	.byte	0x03, 0x50
        /*004a*/ 	.short	0x0000


	//----- nvinfo : EIATTR_MAXREG_COUNT
	.align		4
        /*004c*/ 	.byte	0x03, 0x1b
        /*004e*/ 	.short	0x00ff


	//----- nvinfo : EIATTR_EXIT_INSTR_OFFSETS
	.align		4
        /*0050*/ 	.byte	0x04, 0x1c
        /*0052*/ 	.short	(.L_19 - .L_18)


	//   ....[0]....
.L_18:
        /*0054*/ 	.word	0x000007b0


	//----- nvinfo : EIATTR_REQNTID
	.align		4
.L_19:
        /*0058*/ 	.byte	0x04, 0x10
        /*005a*/ 	.short	(.L_21 - .L_20)
.L_20:
        /*005c*/ 	.word	0x00000080
        /*0060*/ 	.word	0x00000001
        /*0064*/ 	.word	0x00000001


	//----- nvinfo : EIATTR_CBANK_PARAM_SIZE
	.align		4
.L_21:
        /*0068*/ 	.byte	0x03, 0x19
        /*006a*/ 	.short	0x001c


	//----- nvinfo : EIATTR_PARAM_CBANK
	.align		4
        /*006c*/ 	.byte	0x04, 0x0a
        /*006e*/ 	.short	(.L_23 - .L_22)
	.align		4
.L_22:
        /*0070*/ 	.word	index@(.nv.constant0.triton_poi_fused__unsafe_index_leaky_relu_31)
        /*0074*/ 	.short	0x0210
        /*0076*/ 	.short	0x001c


	//----- nvinfo : EIATTR_SW_WAR
	.align		4
.L_23:
        /*0078*/ 	.byte	0x04, 0x36
        /*007a*/ 	.short	(.L_25 - .L_24)
.L_24:
        /*007c*/ 	.word	0x00000008
.L_25:


//--------------------- .nv.callgraph             --------------------------
	.section	.nv.callgraph,"",@"SHT_CUDA_CALLGRAPH"
	.align	4
	.sectionentsize	8
	.align		4
        /*0000*/ 	.word	0x00000000
	.align		4
        /*0004*/ 	.word	0xffffffff
	.align		4
        /*0008*/ 	.word	0x00000000
	.align		4
        /*000c*/ 	.word	0xfffffffe
	.align		4
        /*0010*/ 	.word	0x00000000
	.align		4
        /*0014*/ 	.word	0xfffffffd
	.align		4
        /*0018*/ 	.word	0x00000000
	.align		4
        /*001c*/ 	.word	0xfffffffc


//--------------------- .text.triton_poi_fused__unsafe_index_leaky_relu_31 --------------------------
	.section	.text.triton_poi_fused__unsafe_index_leaky_relu_31,"ax",@progbits
	.align	128
        .global         triton_poi_fused__unsafe_index_leaky_relu_31
        .type           triton_poi_fused__unsafe_index_leaky_relu_31,@function
        .size           triton_poi_fused__unsafe_index_leaky_relu_31,(.L_x_1 - triton_poi_fused__unsafe_index_leaky_relu_31)
        .other          triton_poi_fused__unsafe_index_leaky_relu_31,@"STO_CUDA_ENTRY STV_DEFAULT"
triton_poi_fused__unsafe_index_leaky_relu_31:
.text.triton_poi_fused__unsafe_index_leaky_relu_31:
[----:B------:R-:W-:Y:S01]  /*0000*/  LDC R1, c[0x0][0x28] ;  /* 0x00000a00ff017b82 */ /* 0x000fe20000000800 */
[----:B------:R-:W1:Y:S07]  /*0010*/  S2R R0, SR_TID.X ;  /* 0x0000000000007919 */ /* 0x000e6e0000002100 */
[----:B------:R-:W2:Y:S01]  /*0020*/  LDC.64 R4, c[0x0][0x210] ;  /* 0x00008400ff047b82 */ /* 0x000ea20000000a00 */
[----:B------:R-:W-:Y:S01]  /*0030*/  ULDC.64 UR4, c[0x0][0x208] ;  /* 0x0000820000047ab9 */ /* 0x000fe20000000a00 */
[----:B------:R-:W-:Y:S01]  /*0040*/  ULDC.64 UR6, c[0x0][0x218] ;  /* 0x0000860000067ab9 */ /* 0x000fe20000000a00 */
[----:B------:R-:W3:Y:S01]  /*0050*/  S2R R3, SR_CTAID.X ;  /* 0x0000000000037919 */ /* 0x000ee20000002500 */
[----:B-1----:R-:W-:Y:S01]  /*0060*/  IMAD.SHL.U32 R0, R0, 0x4, RZ ;  /* 0x0000000400007824 */ /* 0x002fe200078e00ff */
[----:B---3--:R-:W-:-:S04]  /*0070*/  SHF.R.S32.HI R16, RZ, 0x15, R3 ;  /* 0x00000015ff107819 */ /* 0x008fc80000011403 */
[----:B------:R-:W-:Y:S02]  /*0080*/  LOP3.LUT R0, R0, 0x1fc, RZ, 0xc0, !PT ;  /* 0x000001fc00007812 */ /* 0x000fe400078ec0ff */
[----:B------:R-:W-:-:S03]  /*0090*/  SGXT R16, R16, 0x1 ;  /* 0x000000011010781a */ /* 0x000fc60000000200 */
[----:B------:R-:W-:-:S04]  /*00a0*/  IMAD R0, R3, 0x400, R0 ;  /* 0x0000040003007824 */ /* 0x000fc800078e0200 */
[----:B------:R-:W-:Y:S01]  /*00b0*/  VIADD R13, R0, 0x200 ;  /* 0x00000200000d7836 */ /* 0x000fe20000000000 */
[----:B------:R-:W-:-:S04]  /*00c0*/  SHF.R.S32.HI R3, RZ, 0x1f, R0 ;  /* 0x0000001fff037819 */ /* 0x000fc80000011400 */
[----:B------:R-:W-:Y:S02]  /*00d0*/  LEA.HI R3, R3, R0, RZ, 0x6 ;  /* 0x0000000003037211 */ /* 0x000fe400078f30ff */
[----:B------:R-:W-:Y:S02]  /*00e0*/  LEA.HI R6, R16, R13, RZ, 0x6 ;  /* 0x0000000d10067211 */ /* 0x000fe400078f30ff */
[----:B------:R-:W-:Y:S02]  /*00f0*/  SHF.R.S32.HI R2, RZ, 0x6, R3 ;  /* 0x00000006ff027819 */ /* 0x000fe40000011403 */
[----:B------:R-:W-:Y:S02]  /*0100*/  SHF.R.S32.HI R6, RZ, 0x6, R6 ;  /* 0x00000006ff067819 */ /* 0x000fe40000011406 */
[----:B------:R-:W-:Y:S02]  /*0110*/  LEA.HI R7, R2, R2, RZ, 0x6 ;  /* 0x0000000202077211 */ /* 0x000fe400078f30ff */
[----:B------:R-:W-:-:S02]  /*0120*/  LEA.HI R8, R6, R6, RZ, 0x6 ;  /* 0x0000000606087211 */ /* 0x000fc400078f30ff */
[----:B------:R-:W-:Y:S02]  /*0130*/  LOP3.LUT R7, R7, 0xffffffc0, RZ, 0xc0, !PT ;  /* 0xffffffc007077812 */ /* 0x000fe400078ec0ff */
[----:B------:R-:W-:Y:S02]  /*0140*/  LOP3.LUT R9, R8, 0xffffffc0, RZ, 0xc0, !PT ;  /* 0xffffffc008097812 */ /* 0x000fe400078ec0ff */
[----:B------:R-:W-:Y:S01]  /*0150*/  LOP3.LUT R11, R3, 0xffffffc0, RZ, 0xc0, !PT ;  /* 0xffffffc0030b7812 */ /* 0x000fe200078ec0ff */
[----:B------:R-:W-:Y:S02]  /*0160*/  IMAD.IADD R7, R2, 0x1, -R7 ;  /* 0x0000000102077824 */ /* 0x000fe400078e0a07 */
[----:B------:R-:W-:Y:S02]  /*0170*/  IMAD.IADD R9, R6, 0x1, -R9 ;  /* 0x0000000106097824 */ /* 0x000fe400078e0a09 */
[----:B--2---:R-:W-:-:S04]  /*0180*/  IMAD.WIDE R2, R7, 0x8, R4 ;  /* 0x0000000807027825 */ /* 0x004fc800078e0204 */
[----:B------:R-:W-:Y:S02]  /*0190*/  IMAD.WIDE R14, R9, 0x8, R4 ;  /* 0x00000008090e7825 */ /* 0x000fe400078e0204 */
[----:B------:R-:W2:Y:S02]  /*01a0*/  LDG.E.EL.64 R2, desc[UR4][R2.64] ;  /* 0x0000000402027981 */ /* 0x000ea4000c2e1b00 */
[C---:B------:R-:W-:Y:S02]  /*01b0*/  VIADD R7, R0.reuse, 0x2 ;  /* 0x0000000200077836 */ /* 0x040fe40000000000 */
[----:B------:R-:W3:Y:S01]  /*01c0*/  LDG.E.EL.64 R14, desc[UR4][R14.64] ;  /* 0x000000040e0e7981 */ /* 0x000ee2000c2e1b00 */
[----:B------:R-:W-:Y:S02]  /*01d0*/  IMAD.IADD R9, R0, 0x1, -R11 ;  /* 0x0000000100097824 */ /* 0x000fe400078e0a0b */
[----:B------:R-:W-:Y:S02]  /*01e0*/  LEA.HI R6, R16, R7, RZ, 0x6 ;  /* 0x0000000710067211 */ /* 0x000fe400078f30ff */
[----:B------:R-:W-:-:S02]  /*01f0*/  IMAD.WIDE R8, R9, 0x8, R4 ;  /* 0x0000000809087825 */ /* 0x000fc400078e0204 */
[----:B------:R-:W-:-:S04]  /*0200*/  LOP3.LUT R6, R6, 0xffffffc0, RZ, 0xc0, !PT ;  /* 0xffffffc006067812 */ /* 0x000fc800078ec0ff */
[----:B------:R-:W4:Y:S01]  /*0210*/  LDG.E.EL.128 R8, desc[UR4][R8.64] ;  /* 0x0000000408087981 */ /* 0x000f22000c2e1d00 */
[----:B------:R-:W-:-:S04]  /*0220*/  IMAD.IADD R7, R7, 0x1, -R6 ;  /* 0x0000000107077824 */ /* 0x000fc800078e0a06 */
[----:B------:R-:W-:-:S06]  /*0230*/  IMAD.WIDE R4, R7, 0x8, R4 ;  /* 0x0000000807047825 */ /* 0x000fcc00078e0204 */
[----:B------:R-:W5:Y:S01]  /*0240*/  LDG.E.EL.128 R4, desc[UR4][R4.64] ;  /* 0x0000000404047981 */ /* 0x000f62000c2e1d00 */
[----:B--2---:R-:W-:Y:S02]  /*0250*/  SHF.R.U32.HI R19, RZ, 0x1a, R3 ;  /* 0x0000001aff137819 */ /* 0x004fe40000011603 */
[----:B---3--:R-:W-:Y:S02]  /*0260*/  SHF.R.U32.HI R17, RZ, 0x1a, R15 ;  /* 0x0000001aff117819 */ /* 0x008fe4000001160f */
[----:B------:R-:W-:Y:S02]  /*0270*/  LOP3.LUT R19, R19, 0x20, RZ, 0xc0, !PT ;  /* 0x0000002013137812 */ /* 0x000fe400078ec0ff */
[----:B------:R-:W-:Y:S02]  /*0280*/  LOP3.LUT R17, R17, 0x20, RZ, 0xc0, !PT ;  /* 0x0000002011117812 */ /* 0x000fe400078ec0ff */
[----:B------:R-:W-:Y:S02]  /*0290*/  IADD3 R18, P0, R2, R19, RZ ;  /* 0x0000001302127210 */ /* 0x000fe40007f1e0ff */
[----:B------:R-:W-:-:S03]  /*02a0*/  IADD3 R17, P1, R14, R17, RZ ;  /* 0x000000110e117210 */ /* 0x000fc60007f3e0ff */
[----:B------:R-:W-:Y:S01]  /*02b0*/  IMAD.X R21, RZ, RZ, R3, P0 ;  /* 0x000000ffff157224 */ /* 0x000fe200000e0603 */
[----:B----4-:R-:W-:Y:S01]  /*02c0*/  LEA R2, P2, R8, UR6, 0x2 ;  /* 0x0000000608027c11 */ /* 0x010fe2000f8410ff */
[----:B------:R-:W-:Y:S01]  /*02d0*/  IMAD.X R20, RZ, RZ, R15, P1 ;  /* 0x000000ffff147224 */ /* 0x000fe200008e060f */
[----:B------:R-:W-:Y:S02]  /*02e0*/  SHF.R.U32.HI R19, RZ, 0x18, R9 ;  /* 0x00000018ff137819 */ /* 0x000fe40000011609 */
[C---:B------:R-:W-:Y:S01]  /*02f0*/  SHF.L.U64.HI R14, R18.reuse, 0x7, R21 ;  /* 0x00000007120e7819 */ /* 0x040fe20000010215 */
[----:B------:R-:W-:Y:S01]  /*0300*/  IMAD.SHL.U32 R18, R18, 0x80, RZ ;  /* 0x0000008012127824 */ /* 0x000fe200078e00ff */
[----:B------:R-:W-:Y:S02]  /*0310*/  LEA R12, P0, R10, UR6, 0x2 ;  /* 0x000000060a0c7c11 */ /* 0x000fe4000f8010ff */
[----:B------:R-:W-:Y:S02]  /*0320*/  LEA.HI.X R3, R8, UR7, R9, 0x2, P2 ;  /* 0x0000000708037c11 */ /* 0x000fe400090f1409 */
[----:B------:R-:W-:-:S02]  /*0330*/  LOP3.LUT R19, R19, 0x80, RZ, 0xc0, !PT ;  /* 0x0000008013137812 */ /* 0x000fc400078ec0ff */
[--C-:B------:R-:W-:Y:S02]  /*0340*/  SHF.R.U32.HI R9, RZ, 0x18, R11.reuse ;  /* 0x00000018ff097819 */ /* 0x100fe4000001160b */
[C---:B------:R-:W-:Y:S01]  /*0350*/  SHF.L.U64.HI R15, R17.reuse, 0x7, R20 ;  /* 0x00000007110f7819 */ /* 0x040fe20000010214 */
[----:B------:R-:W-:Y:S01]  /*0360*/  IMAD.SHL.U32 R17, R17, 0x80, RZ ;  /* 0x0000008011117824 */ /* 0x000fe200078e00ff */
[----:B------:R-:W-:Y:S02]  /*0370*/  LEA.HI.X R20, R10, UR7, R11, 0x2, P0 ;  /* 0x000000070a147c11 */ /* 0x000fe400080f140b */
[----:B-----5:R-:W-:Y:S02]  /*0380*/  LEA R23, P0, R4, UR6, 0x2 ;  /* 0x0000000604177c11 */ /* 0x020fe4000f8010ff */
[----:B------:R-:W-:Y:S02]  /*0390*/  IADD3 R8, P2, P3, R18, R2, R19 ;  /* 0x0000000212087210 */ /* 0x000fe40007b5e013 */
[----:B------:R-:W-:-:S02]  /*03a0*/  LOP3.LUT R11, R9, 0x80, RZ, 0xc0, !PT ;  /* 0x00000080090b7812 */ /* 0x000fc400078ec0ff */
[----:B------:R-:W-:Y:S02]  /*03b0*/  LEA R21, P6, R6, UR6, 0x2 ;  /* 0x0000000606157c11 */ /* 0x000fe4000f8c10ff */
[----:B------:R-:W-:Y:S02]  /*03c0*/  IADD3 R2, P4, P5, R17, R2, R19 ;  /* 0x0000000211027210 */ /* 0x000fe40007d9e013 */
[--C-:B------:R-:W-:Y:S02]  /*03d0*/  LEA.HI.X R19, R4, UR7, R5.reuse, 0x2, P0 ;  /* 0x0000000704137c11 */ /* 0x100fe400080f1405 */
[----:B------:R-:W-:Y:S02]  /*03e0*/  IADD3.X R9, R14, R3, RZ, P2, P3 ;  /* 0x000000030e097210 */ /* 0x000fe400017e64ff */
[----:B------:R-:W-:Y:S02]  /*03f0*/  SHF.R.U32.HI R26, RZ, 0x18, R5 ;  /* 0x00000018ff1a7819 */ /* 0x000fe40000011605 */
[----:B------:R-:W-:-:S02]  /*0400*/  IADD3 R10, P0, P1, R18, R12, R11 ;  /* 0x0000000c120a7210 */ /* 0x000fc4000791e00b */
[----:B------:R-:W-:Y:S02]  /*0410*/  IADD3 R4, P2, P3, R17, R12, R11 ;  /* 0x0000000c11047210 */ /* 0x000fe40007b5e00b */
[--C-:B------:R-:W-:Y:S02]  /*0420*/  SHF.R.U32.HI R24, RZ, 0x18, R7.reuse ;  /* 0x00000018ff187819 */ /* 0x100fe40000011607 */
[----:B------:R-:W-:Y:S02]  /*0430*/  LEA.HI.X R22, R6, UR7, R7, 0x2, P6 ;  /* 0x0000000706167c11 */ /* 0x000fe4000b0f1407 */
[----:B------:R-:W-:Y:S02]  /*0440*/  LEA.HI R7, R16, R0, RZ, 0xc ;  /* 0x0000000010077211 */ /* 0x000fe400078f60ff */
[----:B------:R-:W-:Y:S02]  /*0450*/  LOP3.LUT R26, R26, 0x80, RZ, 0xc0, !PT ;  /* 0x000000801a1a7812 */ /* 0x000fe400078ec0ff */
[----:B------:R-:W-:-:S02]  /*0460*/  IADD3.X R11, R14, R20, RZ, P0, P1 ;  /* 0x000000140e0b7210 */ /* 0x000fc400007e24ff */
[C---:B------:R-:W-:Y:S02]  /*0470*/  IADD3.X R5, R15.reuse, R20, RZ, P2, P3 ;  /* 0x000000140f057210 */ /* 0x040fe400017e64ff */
[----:B------:R-:W-:Y:S02]  /*0480*/  SHF.R.S32.HI R20, RZ, 0xc, R7 ;  /* 0x0000000cff147819 */ /* 0x000fe40000011407 */
[----:B------:R-:W-:Y:S02]  /*0490*/  IADD3.X R3, R15, R3, RZ, P4, P5 ;  /* 0x000000030f037210 */ /* 0x000fe400027ea4ff */
[-CC-:B------:R-:W-:Y:S02]  /*04a0*/  IADD3 R12, P5, P4, R18, R23.reuse, R26.reuse ;  /* 0x00000017120c7210 */ /* 0x180fe40007cbe01a */
[----:B------:R-:W-:Y:S01]  /*04b0*/  LOP3.LUT R24, R24, 0x80, RZ, 0xc0, !PT ;  /* 0x0000008018187812 */ /* 0x000fe200078ec0ff */
[----:B------:R-:W-:Y:S01]  /*04c0*/  IMAD.SHL.U32 R25, R20, 0x400, RZ ;  /* 0x0000040014197824 */ /* 0x000fe200078e00ff */
[----:B------:R-:W-:-:S02]  /*04d0*/  IADD3 R6, P1, P0, R17, R23, R26 ;  /* 0x0000001711067210 */ /* 0x000fc4000783e01a */
[----:B------:R-:W-:Y:S02]  /*04e0*/  LEA.HI R23, R16, R13, RZ, 0xc ;  /* 0x0000000d10177211 */ /* 0x000fe400078f60ff */
[--C-:B------:R-:W-:Y:S02]  /*04f0*/  IADD3 R16, P2, P3, R18, R21, R24.reuse ;  /* 0x0000001512107210 */ /* 0x100fe40007b5e018 */
[----:B------:R-:W-:Y:S02]  /*0500*/  IADD3.X R13, R14, R19, RZ, P5, P4 ;  /* 0x000000130e0d7210 */ /* 0x000fe40002fe84ff */
[----:B------:R-:W-:Y:S01]  /*0510*/  IADD3 R18, P4, P5, R17, R21, R24 ;  /* 0x0000001511127210 */ /* 0x000fe20007d9e018 */
[----:B------:R-:W-:Y:S01]  /*0520*/  IMAD.WIDE R20, R25, 0x4, R8 ;  /* 0x0000000419147825 */ /* 0x000fe200078e0208 */
[----:B------:R-:W-:-:S04]  /*0530*/  SHF.R.S32.HI R23, RZ, 0xc, R23 ;  /* 0x0000000cff177819 */ /* 0x000fc80000011417 */
[----:B------:R1:W2:Y:S01]  /*0540*/  LDG.E.EL R8, desc[UR4][R20.64] ;  /* 0x0000000414087981 */ /* 0x0002a2000c2e1900 */
[----:B------:R-:W-:Y:S02]  /*0550*/  IADD3.X R7, R15, R19, RZ, P1, P0 ;  /* 0x000000130f077210 */ /* 0x000fe40000fe04ff */
[-C--:B------:R-:W-:Y:S01]  /*0560*/  IADD3.X R17, R14, R22.reuse, RZ, P2, P3 ;  /* 0x000000160e117210 */ /* 0x080fe200017e64ff */
[----:B------:R-:W-:Y:S01]  /*0570*/  IMAD.SHL.U32 R9, R23, 0x400, RZ ;  /* 0x0000040017097824 */ /* 0x000fe200078e00ff */
[----:B------:R-:W-:Y:S01]  /*0580*/  IADD3.X R19, R15, R22, RZ, P4, P5 ;  /* 0x000000160f137210 */ /* 0x000fe200027ea4ff */
[----:B------:R-:W-:-:S04]  /*0590*/  IMAD.WIDE R14, R25, 0x4, R10 ;  /* 0x00000004190e7825 */ /* 0x000fc800078e020a */
[C---:B------:R-:W-:Y:S01]  /*05a0*/  IMAD.WIDE R12, R25.reuse, 0x4, R12 ;  /* 0x00000004190c7825 */ /* 0x040fe200078e020c */
[----:B-1----:R-:W1:Y:S03]  /*05b0*/  LDC.64 R20, c[0x0][0x220] ;  /* 0x00008800ff147b82 */ /* 0x002e660000000a00 */
[----:B------:R-:W-:Y:S01]  /*05c0*/  IMAD.WIDE R16, R25, 0x4, R16 ;  /* 0x0000000419107825 */ /* 0x000fe200078e0210 */
[----:B------:R-:W3:Y:S03]  /*05d0*/  LDG.E.EL R10, desc[UR4][R12.64] ;  /* 0x000000040c0a7981 */ /* 0x000ee6000c2e1900 */
[C---:B------:R-:W-:Y:S01]  /*05e0*/  IMAD.WIDE R2, R9.reuse, 0x4, R2 ;  /* 0x0000000409027825 */ /* 0x040fe200078e0202 */
[----:B------:R-:W4:Y:S03]  /*05f0*/  LDG.E.EL R11, desc[UR4][R16.64] ;  /* 0x00000004100b7981 */ /* 0x000f26000c2e1900 */
[----:B------:R-:W-:-:S02]  /*0600*/  IMAD.WIDE R22, R9, 0x4, R4 ;  /* 0x0000000409167825 */ /* 0x000fc400078e0204 */
[----:B------:R1:W5:Y:S02]  /*0610*/  LDG.E.EL R4, desc[UR4][R2.64] ;  /* 0x0000000402047981 */ /* 0x000364000c2e1900 */
[C---:B------:R-:W-:Y:S02]  /*0620*/  IMAD.WIDE R24, R9.reuse, 0x4, R6 ;  /* 0x0000000409187825 */ /* 0x040fe400078e0206 */
[----:B------:R-:W5:Y:S02]  /*0630*/  LDG.E.EL R5, desc[UR4][R22.64] ;  /* 0x0000000416057981 */ /* 0x000f64000c2e1900 */
[----:B------:R-:W-:Y:S02]  /*0640*/  IMAD.WIDE R18, R9, 0x4, R18 ;  /* 0x0000000409127825 */ /* 0x000fe400078e0212 */
[----:B------:R-:W5:Y:S04]  /*0650*/  LDG.E.EL R9, desc[UR4][R14.64] ;  /* 0x000000040e097981 */ /* 0x000f68000c2e1900 */
[----:B------:R-:W5:Y:S04]  /*0660*/  LDG.E.EL R6, desc[UR4][R24.64] ;  /* 0x0000000418067981 */ /* 0x000f68000c2e1900 */
[----:B------:R-:W5:Y:S01]  /*0670*/  LDG.E.EL R7, desc[UR4][R18.64] ;  /* 0x0000000412077981 */ /* 0x000f62000c2e1900 */
[----:B-1----:R-:W-:Y:S01]  /*0680*/  IMAD.WIDE R2, R0, 0x4, R20 ;  /* 0x0000000400027825 */ /* 0x002fe200078e0214 */
[----:B--2---:R-:W-:-:S13]  /*0690*/  FSETP.GT.AND P6, PT, R8, RZ, PT ;  /* 0x000000ff0800720b */ /* 0x004fda0003fc4000 */
[----:B------:R-:W-:Y:S01]  /*06a0*/  @!P6 FMUL R8, R8, 0.20000000298023223877 ;  /* 0x3e4ccccd0808e820 */ /* 0x000fe20000400000 */
[----:B---3--:R-:W-:Y:S02]  /*06b0*/  FSETP.GT.AND P2, PT, R10, RZ, PT ;  /* 0x000000ff0a00720b */ /* 0x008fe40003f44000 */
[----:B----4-:R-:W-:Y:S02]  /*06c0*/  FSETP.GT.AND P0, PT, R11, RZ, PT ;  /* 0x000000ff0b00720b */ /* 0x010fe40003f04000 */
[----:B-----5:R-:W-:Y:S02]  /*06d0*/  FSETP.GT.AND P5, PT, R4, RZ, PT ;  /* 0x000000ff0400720b */ /* 0x020fe40003fa4000 */
[----:B------:R-:W-:Y:S02]  /*06e0*/  FSETP.GT.AND P3, PT, R5, RZ, PT ;  /* 0x000000ff0500720b */ /* 0x000fe40003f64000 */
[----:B------:R-:W-:Y:S02]  /*06f0*/  FSETP.GT.AND P4, PT, R9, RZ, PT ;  /* 0x000000ff0900720b */ /* 0x000fe40003f84000 */
[----:B------:R-:W-:-:S02]  /*0700*/  FSETP.GT.AND P1, PT, R6, RZ, PT ;  /* 0x000000ff0600720b */ /* 0x000fc40003f24000 */
[----:B------:R-:W-:-:S05]  /*0710*/  FSETP.GT.AND P6, PT, R7, RZ, PT ;  /* 0x000000ff0700720b */ /* 0x000fca0003fc4000 */
[----:B------:R-:W-:Y:S02]  /*0720*/  @!P5 FMUL R4, R4, 0.20000000298023223877 ;  /* 0x3e4ccccd0404d820 */ /* 0x000fe40000400000 */
[----:B------:R-:W-:Y:S01]  /*0730*/  @!P3 FMUL R5, R5, 0.20000000298023223877 ;  /* 0x3e4ccccd0505b820 */ /* 0x000fe20000400000 */
[----:B------:R-:W-:Y:S01]  /*0740*/  @!P2 FMUL R10, R10, 0.20000000298023223877 ;  /* 0x3e4ccccd0a0aa820 */ /* 0x000fe20000400000 */
[----:B------:R-:W-:Y:S01]  /*0750*/  @!P0 FMUL R11, R11, 0.20000000298023223877 ;  /* 0x3e4ccccd0b0b8820 */ /* 0x000fe20000400000 */
[----:B------:R-:W-:Y:S01]  /*0760*/  @!P4 FMUL R9, R9, 0.20000000298023223877 ;  /* 0x3e4ccccd0909c820 */ /* 0x000fe20000400000 */
[----:B------:R-:W-:Y:S02]  /*0770*/  @!P1 FMUL R6, R6, 0.20000000298023223877 ;  /* 0x3e4ccccd06069820 */ /* 0x000fe40000400000 */
[----:B------:R-:W-:Y:S02]  /*0780*/  @!P6 FMUL R7, R7, 0.20000000298023223877 ;  /* 0x3e4ccccd0707e820 */ /* 0x000fe40000400000 */
[----:B------:R-:W-:Y:S04]  /*0790*/  STG.E.128 desc[UR4][R2.64], R8 ;  /* 0x0000000802007986 */ /* 0x000fe8000c101d04 */
[----:B------:R-:W-:Y:S01]  /*07a0*/  STG.E.128 desc[UR4][R2.64+0x800], R4 ;  /* 0x0008000402007986 */ /* 0x000fe2000c101d04 */
[----:B------:R-:W-:Y:S05]  /*07b0*/  EXIT ;  /* 0x000000000000794d */ /* 0x000fea0003800000 */
.L_x_0:
[----:B------:R-:W-:-:S00]  /*07c0*/  BRA `(.L_x_0) ;  /* 0xfffffffc00fc7947 */ /* 0x000fc0000383ffff */
[----:B------:R-:W-:-:S00]  /*07d0*/  NOP ;  /* 0x0000000000007918 */ /* 0x000fc00000000000 */
        /* <DEDUP_REMOVED lines=10> */
.L_x_1:


//--------------------- .nv.constant0.triton_poi_fused__unsafe_index_leaky_relu_31 --------------------------
	.section	.nv.constant0.triton_poi_fused__unsafe_index_leaky_relu_31,"a",@progbits
	.sectionflags	@""
	.align	4
.nv.constant0.triton_poi_fused__unsafe_index_leaky_relu_31:
	.zero		556
